//
// Generated by NVIDIA NVVM Compiler
//
// Compiler Build ID: CL-36424714
// Cuda compilation tools, release 13.0, V13.0.88
// Based on NVVM 20.0.0
//

.version 9.0
.target sm_100
.address_size 64

	// .globl	_Z11helloKernelv
.extern .func  (.param .b32 func_retval0) vprintf
(
	.param .b64 vprintf_param_0,
	.param .b64 vprintf_param_1
)
;
.global .align 1 .b8 $str[48] = {72, 101, 108, 108, 111, 32, 102, 114, 111, 109, 32, 98, 108, 111, 99, 107, 32, 37, 100, 44, 32, 116, 104, 114, 101, 97, 100, 32, 37, 100, 32, 40, 103, 108, 111, 98, 97, 108, 32, 73, 68, 58, 32, 37, 100, 41, 10};

.visible .entry _Z11helloKernelv()
{
	.local .align 8 .b8 	__local_depot0[16];
	.reg .b64 	%SP;
	.reg .b64 	%SPL;
	.reg .b32 	%r<7>;
	.reg .b64 	%rd<5>;

	mov.u64 	%SPL, __local_depot0;
	cvta.local.u64 	%SP, %SPL;
	add.u64 	%rd1, %SP, 0;
	add.u64 	%rd2, %SPL, 0;
	mov.u32 	%r1, %ctaid.x;
	mov.u32 	%r2, %ntid.x;
	mov.u32 	%r3, %tid.x;
	mad.lo.s32 	%r4, %r1, %r2, %r3;
	st.local.v2.u32 	[%rd2], {%r1, %r3};
	st.local.u32 	[%rd2+8], %r4;
	mov.u64 	%rd3, $str;
	cvta.global.u64 	%rd4, %rd3;
	{ // callseq 0, 0
	.param .b64 param0;
	st.param.b64 	[param0], %rd4;
	.param .b64 param1;
	st.param.b64 	[param1], %rd1;
	.param .b32 retval0;
	call.uni (retval0), 
	vprintf, 
	(
	param0, 
	param1
	);
	ld.param.b32 	%r5, [retval0];
	} // callseq 0
	ret;

}


// ===== COMPILED SASS (sm_100) =====

	.target	sm_100

	.elftype	@"ET_EXEC"


//--------------------- .note.nv.tkinfo           --------------------------
	.section	.note.nv.tkinfo,"",@"SHT_NOTE"
	.sectionflags	@"SHF_NOTE_NV_TKINFO"
	.tkinfo
        /*0018*/ 	.word	0x00000002
        /*0030*/ 	.string	""
        /*0030*/ 	.string	"ptxas"
        /*0030*/ 	.string	"Cuda compilation tools, release 13.0, V13.0.88"
        /*0030*/ 	.string	"Build cuda_13.0.r13.0/compiler.36424714_0"
        /*0030*/ 	.string	"-arch sm_100 -m 64 "



//--------------------- .note.nv.cuinfo           --------------------------
	.section	.note.nv.cuinfo,"",@"SHT_NOTE"
	.sectionflags	@"SHF_NOTE_NV_CUINFO"
        /*0018*/ 	.short	0x0002
        /*001a*/ 	.short	0x0064
        /*001c*/ 	.short	0x0082
	.zero		2


//--------------------- .nv.info                  --------------------------
	.section	.nv.info,"",@"SHT_CUDA_INFO"
	.align	4


	//----- nvinfo : EIATTR_REGCOUNT
	.align		4
        /*0000*/ 	.byte	0x04, 0x2f
        /*0002*/ 	.short	(.L_2 - .L_1)
	.align		4
.L_1:
        /*0004*/ 	.word	index@(_Z11helloKernelv)
        /*0008*/ 	.word	0x00000018


	//----- nvinfo : EIATTR_FRAME_SIZE
	.align		4
.L_2:
        /*000c*/ 	.byte	0x04, 0x11
        /*000e*/ 	.short	(.L_4 - .L_3)
	.align		4
.L_3:
        /*0010*/ 	.word	index@(_Z11helloKernelv)
        /*0014*/ 	.word	0x00000010


	//----- nvinfo : EIATTR_MIN_STACK_SIZE
	.align		4
.L_4:
        /*0018*/ 	.byte	0x04, 0x12
        /*001a*/ 	.short	(.L_6 - .L_5)
	.align		4
.L_5:
        /*001c*/ 	.word	index@(_Z11helloKernelv)
        /*0020*/ 	.word	0x00000010
.L_6:


//--------------------- .nv.compat                --------------------------
	.section	.nv.compat,"",@"SHT_CUDA_COMPAT_INFO"
	.align	4
        /*0000*/ 	.byte	0x02, 0x09, 0x00, 0x00, 0x02, 0x02, 0x01, 0x00, 0x02, 0x05, 0x05, 0x00, 0x03, 0x07, 0x01, 0x01
        /*0010*/ 	.byte	0x02, 0x03, 0x00, 0x00, 0x02, 0x06, 0x01, 0x00, 0x04, 0x0b, 0x08, 0x00, 0x09, 0x00, 0x00, 0x00
        /*0020*/ 	.byte	0x00, 0x00, 0x00, 0x00


//--------------------- .nv.info._Z11helloKernelv --------------------------
	.section	.nv.info._Z11helloKernelv,"",@"SHT_CUDA_INFO"
	.sectionflags	@""
	.align	4


	//----- nvinfo : EIATTR_CUDA_API_VERSION
	.align		4
        /*0000*/ 	.byte	0x04, 0x37
        /*0002*/ 	.short	(.L_8 - .L_7)
.L_7:
        /*0004*/ 	.word	0x00000082


	//----- nvinfo : EIATTR_SPARSE_MMA_MASK
	.align		4
.L_8:
        /*0008*/ 	.byte	0x03, 0x50
        /*000a*/ 	.short	0x0000


	//----- nvinfo : EIATTR_MAXREG_COUNT
	.align		4
        /*000c*/ 	.byte	0x03, 0x1b
        /*000e*/ 	.short	0x00ff


	//----- nvinfo : EIATTR_EXTERNS
	.align		4
        /*0010*/ 	.byte	0x04, 0x0f
        /*0012*/ 	.short	(.L_10 - .L_9)


	//   ....[0]....
	.align		4
.L_9:
        /*0014*/ 	.word	index@(vprintf)


	//----- nvinfo : EIATTR_MERCURY_ISA_VERSION
	.align		4
.L_10:
        /*0018*/ 	.byte	0x03, 0x5f
        /*001a*/ 	.short	0x0101


	//----- nvinfo : EIATTR_VRC_CTA_INIT_COUNT
	.align		4
        /*001c*/ 	.byte	0x02, 0x4a
	.zero		1
	.zero		1


	//----- nvinfo : EIATTR_SYSCALL_OFFSETS
	.align		4
        /*0020*/ 	.byte	0x04, 0x46
        /*0022*/ 	.short	(.L_12 - .L_11)


	//   ....[0]....
.L_11:
        /*0024*/ 	.word	0x00000120


	//----- nvinfo : EIATTR_EXIT_INSTR_OFFSETS
	.align		4
.L_12:
        /*0028*/ 	.byte	0x04, 0x1c
        /*002a*/ 	.short	(.L_14 - .L_13)


	//   ....[0]....
.L_13:
        /*002c*/ 	.word	0x00000130


	//----- nvinfo : EIATTR_SW_WAR
	.align		4
.L_14:
        /*0030*/ 	.byte	0x04, 0x36
        /*0032*/ 	.short	(.L_16 - .L_15)
.L_15:
        /*0034*/ 	.word	0x00000008
.L_16:


//--------------------- .nv.callgraph             --------------------------
	.section	.nv.callgraph,"",@"SHT_CUDA_CALLGRAPH"
	.align	4
	.sectionentsize	8
	.align		4
        /*0000*/ 	.word	0x00000000
	.align		4
        /*0004*/ 	.word	0xffffffff
	.align		4
        /*0008*/ 	.word	index@(_Z11helloKernelv)
	.align		4
        /*000c*/ 	.word	index@(vprintf)
	.align		4
        /*0010*/ 	.word	0x00000000
	.align		4
        /*0014*/ 	.word	0xfffffffe
	.align		4
        /*0018*/ 	.word	0x00000000
	.align		4
        /*001c*/ 	.word	0xfffffffd
	.align		4
        /*0020*/ 	.word	0x00000000
	.align		4
        /*0024*/ 	.word	0xfffffffc


//--------------------- .nv.constant4             --------------------------
	.section	.nv.constant4,"a",@progbits
	.align	8
	.align		8
.nv.constant4:
        /*0000*/ 	.dword	vprintf
	.align		8
        /*0008*/ 	.dword	$str


//--------------------- .text._Z11helloKernelv    --------------------------
	.section	.text._Z11helloKernelv,"ax",@progbits
	.align	128
        .global         _Z11helloKernelv
        .type           _Z11helloKernelv,@function
        .size           _Z11helloKernelv,(.L_x_2 - _Z11helloKernelv)
        .other          _Z11helloKernelv,@"STO_CUDA_ENTRY STV_DEFAULT"
_Z11helloKernelv:
.text._Z11helloKernelv:
[----:B------:R-:W0:Y:S01]  /*0000*/  LDC R1, c[0x0][0x37c] ;  /* 0x0000df00ff017b82 */ /* 0x000e220000000800 */
[----:B------:R-:W1:Y:S01]  /*0010*/  S2R R8, SR_CTAID.X ;  /* 0x0000000000087919 */ /* 0x000e620000002500 */
[----:B------:R-:W2:Y:S01]  /*0020*/  LDCU UR5, c[0x0][0x2fc] ;  /* 0x00005f80ff0577ac */ /* 0x000ea20008000800 */
[----:B------:R-:W-:Y:S01]  /*0030*/  MOV R2, 0x0 ;  /* 0x0000000000027802 */ /* 0x000fe20000000f00 */
[----:B0-----:R-:W-:Y:S01]  /*0040*/  VIADD R1, R1, 0xfffffff0 ;  /* 0xfffffff001017836 */ /* 0x001fe20000000000 */
[----:B------:R-:W1:Y:S01]  /*0050*/  S2R R9, SR_TID.X ;  /* 0x0000000000097919 */ /* 0x000e620000002100 */
[----:B------:R-:W1:Y:S03]  /*0060*/  LDCU UR6, c[0x0][0x360] ;  /* 0x00006c00ff0677ac */ /* 0x000e660008000800 */
[----:B------:R-:W0:Y:S01]  /*0070*/  LDC.64 R2, c[0x4][R2] ;  /* 0x0100000002027b82 */ /* 0x000e220000000a00 */
[----:B------:R-:W3:Y:S02]  /*0080*/  LDCU UR4, c[0x0][0x2f8] ;  /* 0x00005f00ff0477ac */ /* 0x000ee40008000800 */
[----:B---3--:R-:W-:-:S05]  /*0090*/  IADD3 R6, P0, PT, R1, UR4, RZ ;  /* 0x0000000401067c10 */ /* 0x008fca000ff1e0ff */
[----:B--2---:R-:W-:Y:S02]  /*00a0*/  IMAD.X R7, RZ, RZ, UR5, P0 ;  /* 0x00000005ff077e24 */ /* 0x004fe400080e06ff */
[----:B-1----:R-:W-:Y:S01]  /*00b0*/  IMAD R0, R8, UR6, R9 ;  /* 0x0000000608007c24 */ /* 0x002fe2000f8e0209 */
[----:B------:R1:W-:Y:S01]  /*00c0*/  STL.64 [R1], R8 ;  /* 0x0000000801007387 */ /* 0x0003e20000100a00 */
[----:B------:R-:W2:Y:S03]  /*00d0*/  LDCU.64 UR6, c[0x4][0x8] ;  /* 0x01000100ff0677ac */ /* 0x000ea60008000a00 */
[----:B------:R1:W-:Y:S01]  /*00e0*/  STL [R1+0x8], R0 ;  /* 0x0000080001007387 */ /* 0x0003e20000100800 */
[----:B--2---:R-:W-:Y:S01]  /*00f0*/  IMAD.U32 R4, RZ, RZ, UR6 ;  /* 0x00000006ff047e24 */ /* 0x004fe2000f8e00ff */
[----:B01----:R-:W-:-:S07]  /*0100*/  MOV R5, UR7 ;  /* 0x0000000700057c02 */ /* 0x003fce0008000f00 */
[----:B------:R-:W-:-:S07]  /*0110*/  LEPC R20, `(.L_x_0) ;  /* 0x000000001014794e */ /* 0x000fce0000000000 */
[----:B------:R-:W-:Y:S05]  /*0120*/  CALL.ABS.NOINC R2 ;  /* 0x0000000002007343 */ /* 0x000fea0003c00000 */
.L_x_0:
[----:B------:R-:W-:Y:S05]  /*0130*/  EXIT ;  /* 0x000000000000794d */ /* 0x000fea0003800000 */
.L_x_1:
[----:B------:R-:W-:-:S00]  /*0140*/  BRA `(.L_x_1) ;  /* 0xfffffffc00fc7947 */ /* 0x000fc0000383ffff */
[----:B------:R-:W-:-:S00]  /*0150*/  NOP ;  /* 0x0000000000007918 */ /* 0x000fc00000000000 */
        /* <DEDUP_REMOVED lines=10> */
.L_x_2:


//--------------------- .nv.global.init           --------------------------
	.section	.nv.global.init,"aw",@progbits
.nv.global.init:
	.type		$str,@object
	.size		$str,(.L_0 - $str)
$str:
        /*0000*/ 	.byte	0x48, 0x65, 0x6c, 0x6c, 0x6f, 0x20, 0x66, 0x72, 0x6f, 0x6d, 0x20, 0x62, 0x6c, 0x6f, 0x63, 0x6b
        /*0010*/ 	.byte	0x20, 0x25, 0x64, 0x2c, 0x20, 0x74, 0x68, 0x72, 0x65, 0x61, 0x64, 0x20, 0x25, 0x64, 0x20, 0x28
        /*0020*/ 	.byte	0x67, 0x6c, 0x6f, 0x62, 0x61, 0x6c, 0x20, 0x49, 0x44, 0x3a, 0x20, 0x25, 0x64, 0x29, 0x0a, 0x00
.L_0:


//--------------------- .nv.shared.reserved.0     --------------------------
	.section	.nv.shared.reserved.0,"aw",@nobits
	.weak		__nv_reservedSMEM_offset_0_alias
	.size		__nv_reservedSMEM_offset_0_alias, 0, 64
	.other		__nv_reservedSMEM_offset_0_alias,@"STO_CUDA_RESERVED_SHARED STV_DEFAULT"
__nv_reservedSMEM_offset_0_alias:
	.zero		0
	.zero		64


//--------------------- .nv.constant0._Z11helloKernelv --------------------------
	.section	.nv.constant0._Z11helloKernelv,"a",@progbits
	.sectionflags	@""
	.align	4
.nv.constant0._Z11helloKernelv:
	.zero		896


//--------------------- SYMBOLS --------------------------

	.type		.nv.reservedSmem.offset0,@object
	.size		.nv.reservedSmem.offset0,0x4
	.type		vprintf,@function
